//
// Generated by NVIDIA NVVM Compiler
//
// Compiler Build ID: CL-36424714
// Cuda compilation tools, release 13.0, V13.0.88
// Based on NVVM 20.0.0
//

.version 9.0
.target sm_100
.address_size 64

	// .globl	_Z10hello_cudav
.extern .func  (.param .b32 func_retval0) vprintf
(
	.param .b64 vprintf_param_0,
	.param .b64 vprintf_param_1
)
;
.global .align 1 .b8 $str[39] = {71, 114, 105, 100, 32, 120, 58, 32, 37, 100, 44, 32, 121, 58, 32, 37, 100, 9, 32, 66, 108, 111, 99, 107, 32, 120, 58, 32, 37, 100, 44, 32, 121, 58, 32, 37, 100, 10};

.visible .entry _Z10hello_cudav()
{
	.local .align 16 .b8 	__local_depot0[16];
	.reg .b64 	%SP;
	.reg .b64 	%SPL;
	.reg .b32 	%r<7>;
	.reg .b64 	%rd<5>;

	mov.u64 	%SPL, __local_depot0;
	cvta.local.u64 	%SP, %SPL;
	add.u64 	%rd1, %SP, 0;
	add.u64 	%rd2, %SPL, 0;
	mov.u32 	%r1, %ctaid.x;
	mov.u32 	%r2, %ctaid.y;
	mov.u32 	%r3, %tid.x;
	mov.u32 	%r4, %tid.y;
	st.local.v4.u32 	[%rd2], {%r1, %r2, %r3, %r4};
	mov.u64 	%rd3, $str;
	cvta.global.u64 	%rd4, %rd3;
	{ // callseq 0, 0
	.param .b64 param0;
	st.param.b64 	[param0], %rd4;
	.param .b64 param1;
	st.param.b64 	[param1], %rd1;
	.param .b32 retval0;
	call.uni (retval0), 
	vprintf, 
	(
	param0, 
	param1
	);
	ld.param.b32 	%r5, [retval0];
	} // callseq 0
	ret;

}


// ===== COMPILED SASS (sm_100) =====

	.target	sm_100

	.elftype	@"ET_EXEC"


//--------------------- .note.nv.tkinfo           --------------------------
	.section	.note.nv.tkinfo,"",@"SHT_NOTE"
	.sectionflags	@"SHF_NOTE_NV_TKINFO"
	.tkinfo
        /*0018*/ 	.word	0x00000002
        /*0030*/ 	.string	""
        /*0030*/ 	.string	"ptxas"
        /*0030*/ 	.string	"Cuda compilation tools, release 13.0, V13.0.88"
        /*0030*/ 	.string	"Build cuda_13.0.r13.0/compiler.36424714_0"
        /*0030*/ 	.string	"-arch sm_100 -m 64 "



//--------------------- .note.nv.cuinfo           --------------------------
	.section	.note.nv.cuinfo,"",@"SHT_NOTE"
	.sectionflags	@"SHF_NOTE_NV_CUINFO"
        /*0018*/ 	.short	0x0002
        /*001a*/ 	.short	0x0064
        /*001c*/ 	.short	0x0082
	.zero		2


//--------------------- .nv.info                  --------------------------
	.section	.nv.info,"",@"SHT_CUDA_INFO"
	.align	4


	//----- nvinfo : EIATTR_REGCOUNT
	.align		4
        /*0000*/ 	.byte	0x04, 0x2f
        /*0002*/ 	.short	(.L_2 - .L_1)
	.align		4
.L_1:
        /*0004*/ 	.word	index@(_Z10hello_cudav)
        /*0008*/ 	.word	0x00000018


	//----- nvinfo : EIATTR_FRAME_SIZE
	.align		4
.L_2:
        /*000c*/ 	.byte	0x04, 0x11
        /*000e*/ 	.short	(.L_4 - .L_3)
	.align		4
.L_3:
        /*0010*/ 	.word	index@(_Z10hello_cudav)
        /*0014*/ 	.word	0x00000010


	//----- nvinfo : EIATTR_MIN_STACK_SIZE
	.align		4
.L_4:
        /*0018*/ 	.byte	0x04, 0x12
        /*001a*/ 	.short	(.L_6 - .L_5)
	.align		4
.L_5:
        /*001c*/ 	.word	index@(_Z10hello_cudav)
        /*0020*/ 	.word	0x00000010
.L_6:


//--------------------- .nv.compat                --------------------------
	.section	.nv.compat,"",@"SHT_CUDA_COMPAT_INFO"
	.align	4
        /*0000*/ 	.byte	0x02, 0x09, 0x00, 0x00, 0x02, 0x02, 0x01, 0x00, 0x02, 0x05, 0x05, 0x00, 0x03, 0x07, 0x01, 0x01
        /*0010*/ 	.byte	0x02, 0x03, 0x00, 0x00, 0x02, 0x06, 0x01, 0x00, 0x04, 0x0b, 0x08, 0x00, 0x09, 0x00, 0x00, 0x00
        /*0020*/ 	.byte	0x00, 0x00, 0x00, 0x00


//--------------------- .nv.info._Z10hello_cudav  --------------------------
	.section	.nv.info._Z10hello_cudav,"",@"SHT_CUDA_INFO"
	.sectionflags	@""
	.align	4


	//----- nvinfo : EIATTR_CUDA_API_VERSION
	.align		4
        /*0000*/ 	.byte	0x04, 0x37
        /*0002*/ 	.short	(.L_8 - .L_7)
.L_7:
        /*0004*/ 	.word	0x00000082


	//----- nvinfo : EIATTR_SPARSE_MMA_MASK
	.align		4
.L_8:
        /*0008*/ 	.byte	0x03, 0x50
        /*000a*/ 	.short	0x0000


	//----- nvinfo : EIATTR_MAXREG_COUNT
	.align		4
        /*000c*/ 	.byte	0x03, 0x1b
        /*000e*/ 	.short	0x00ff


	//----- nvinfo : EIATTR_EXTERNS
	.align		4
        /*0010*/ 	.byte	0x04, 0x0f
        /*0012*/ 	.short	(.L_10 - .L_9)


	//   ....[0]....
	.align		4
.L_9:
        /*0014*/ 	.word	index@(vprintf)


	//----- nvinfo : EIATTR_MERCURY_ISA_VERSION
	.align		4
.L_10:
        /*0018*/ 	.byte	0x03, 0x5f
        /*001a*/ 	.short	0x0101


	//----- nvinfo : EIATTR_VRC_CTA_INIT_COUNT
	.align		4
        /*001c*/ 	.byte	0x02, 0x4a
	.zero		1
	.zero		1


	//----- nvinfo : EIATTR_SYSCALL_OFFSETS
	.align		4
        /*0020*/ 	.byte	0x04, 0x46
        /*0022*/ 	.short	(.L_12 - .L_11)


	//   ....[0]....
.L_11:
        /*0024*/ 	.word	0x00000110


	//----- nvinfo : EIATTR_EXIT_INSTR_OFFSETS
	.align		4
.L_12:
        /*0028*/ 	.byte	0x04, 0x1c
        /*002a*/ 	.short	(.L_14 - .L_13)


	//   ....[0]....
.L_13:
        /*002c*/ 	.word	0x00000120


	//----- nvinfo : EIATTR_SW_WAR
	.align		4
.L_14:
        /*0030*/ 	.byte	0x04, 0x36
        /*0032*/ 	.short	(.L_16 - .L_15)
.L_15:
        /*0034*/ 	.word	0x00000008
.L_16:


//--------------------- .nv.callgraph             --------------------------
	.section	.nv.callgraph,"",@"SHT_CUDA_CALLGRAPH"
	.align	4
	.sectionentsize	8
	.align		4
        /*0000*/ 	.word	0x00000000
	.align		4
        /*0004*/ 	.word	0xffffffff
	.align		4
        /*0008*/ 	.word	index@(_Z10hello_cudav)
	.align		4
        /*000c*/ 	.word	index@(vprintf)
	.align		4
        /*0010*/ 	.word	0x00000000
	.align		4
        /*0014*/ 	.word	0xfffffffe
	.align		4
        /*0018*/ 	.word	0x00000000
	.align		4
        /*001c*/ 	.word	0xfffffffd
	.align		4
        /*0020*/ 	.word	0x00000000
	.align		4
        /*0024*/ 	.word	0xfffffffc


//--------------------- .nv.constant4             --------------------------
	.section	.nv.constant4,"a",@progbits
	.align	8
	.align		8
.nv.constant4:
        /*0000*/ 	.dword	vprintf
	.align		8
        /*0008*/ 	.dword	$str


//--------------------- .text._Z10hello_cudav     --------------------------
	.section	.text._Z10hello_cudav,"ax",@progbits
	.align	128
        .global         _Z10hello_cudav
        .type           _Z10hello_cudav,@function
        .size           _Z10hello_cudav,(.L_x_2 - _Z10hello_cudav)
        .other          _Z10hello_cudav,@"STO_CUDA_ENTRY STV_DEFAULT"
_Z10hello_cudav:
.text._Z10hello_cudav:
[----:B------:R-:W0:Y:S01]  /*0000*/  LDC R1, c[0x0][0x37c] ;  /* 0x0000df00ff017b82 */ /* 0x000e220000000800 */
[----:B------:R-:W1:Y:S01]  /*0010*/  S2R R8, SR_CTAID.X ;  /* 0x0000000000087919 */ /* 0x000e620000002500 */
[----:B0-----:R-:W-:Y:S01]  /*0020*/  VIADD R1, R1, 0xfffffff0 ;  /* 0xfffffff001017836 */ /* 0x001fe20000000000 */
[----:B------:R-:W-:Y:S01]  /*0030*/  MOV R0, 0x0 ;  /* 0x0000000000007802 */ /* 0x000fe20000000f00 */
[----:B------:R-:W0:Y:S01]  /*0040*/  LDCU UR4, c[0x0][0x2f8] ;  /* 0x00005f00ff0477ac */ /* 0x000e220008000800 */
[----:B------:R-:W1:Y:S03]  /*0050*/  S2R R9, SR_CTAID.Y ;  /* 0x0000000000097919 */ /* 0x000e660000002600 */
[----:B------:R2:W3:Y:S01]  /*0060*/  LDC.64 R2, c[0x4][R0] ;  /* 0x0100000000027b82 */ /* 0x0004e20000000a00 */
[----:B------:R-:W4:Y:S01]  /*0070*/  LDCU.64 UR6, c[0x4][0x8] ;  /* 0x01000100ff0677ac */ /* 0x000f220008000a00 */
[----:B------:R-:W1:Y:S01]  /*0080*/  S2R R10, SR_TID.X ;  /* 0x00000000000a7919 */ /* 0x000e620000002100 */
[----:B------:R-:W5:Y:S01]  /*0090*/  LDCU UR5, c[0x0][0x2fc] ;  /* 0x00005f80ff0577ac */ /* 0x000f620008000800 */
[----:B------:R-:W1:Y:S01]  /*00a0*/  S2R R11, SR_TID.Y ;  /* 0x00000000000b7919 */ /* 0x000e620000002200 */
[----:B0-----:R-:W-:Y:S01]  /*00b0*/  IADD3 R6, P0, PT, R1, UR4, RZ ;  /* 0x0000000401067c10 */ /* 0x001fe2000ff1e0ff */
[----:B----4-:R-:W-:Y:S01]  /*00c0*/  IMAD.U32 R4, RZ, RZ, UR6 ;  /* 0x00000006ff047e24 */ /* 0x010fe2000f8e00ff */
[----:B------:R-:W-:-:S03]  /*00d0*/  MOV R5, UR7 ;  /* 0x0000000700057c02 */ /* 0x000fc60008000f00 */
[----:B-----5:R-:W-:Y:S01]  /*00e0*/  IMAD.X R7, RZ, RZ, UR5, P0 ;  /* 0x00000005ff077e24 */ /* 0x020fe200080e06ff */
[----:B-1----:R2:W-:Y:S07]  /*00f0*/  STL.128 [R1], R8 ;  /* 0x0000000801007387 */ /* 0x0025ee0000100c00 */
[----:B------:R-:W-:-:S07]  /*0100*/  LEPC R20, `(.L_x_0) ;  /* 0x000000001014794e */ /* 0x000fce0000000000 */
[----:B--23--:R-:W-:Y:S05]  /*0110*/  CALL.ABS.NOINC R2 ;  /* 0x0000000002007343 */ /* 0x00cfea0003c00000 */
.L_x_0:
[----:B------:R-:W-:Y:S05]  /*0120*/  EXIT ;  /* 0x000000000000794d */ /* 0x000fea0003800000 */
.L_x_1:
[----:B------:R-:W-:-:S00]  /*0130*/  BRA `(.L_x_1) ;  /* 0xfffffffc00fc7947 */ /* 0x000fc0000383ffff */
[----:B------:R-:W-:-:S00]  /*0140*/  NOP ;  /* 0x0000000000007918 */ /* 0x000fc00000000000 */
        /* <DEDUP_REMOVED lines=11> */
.L_x_2:


//--------------------- .nv.global.init           --------------------------
	.section	.nv.global.init,"aw",@progbits
.nv.global.init:
	.type		$str,@object
	.size		$str,(.L_0 - $str)
$str:
        /*0000*/ 	.byte	0x47, 0x72, 0x69, 0x64, 0x20, 0x78, 0x3a, 0x20, 0x25, 0x64, 0x2c, 0x20, 0x79, 0x3a, 0x20, 0x25
        /*0010*/ 	.byte	0x64, 0x09, 0x20, 0x42, 0x6c, 0x6f, 0x63, 0x6b, 0x20, 0x78, 0x3a, 0x20, 0x25, 0x64, 0x2c, 0x20
        /*0020*/ 	.byte	0x79, 0x3a, 0x20, 0x25, 0x64, 0x0a, 0x00
.L_0:


//--------------------- .nv.shared.reserved.0     --------------------------
	.section	.nv.shared.reserved.0,"aw",@nobits
	.weak		__nv_reservedSMEM_offset_0_alias
	.size		__nv_reservedSMEM_offset_0_alias, 0, 64
	.other		__nv_reservedSMEM_offset_0_alias,@"STO_CUDA_RESERVED_SHARED STV_DEFAULT"
__nv_reservedSMEM_offset_0_alias:
	.zero		0
	.zero		64


//--------------------- .nv.constant0._Z10hello_cudav --------------------------
	.section	.nv.constant0._Z10hello_cudav,"a",@progbits
	.sectionflags	@""
	.align	4
.nv.constant0._Z10hello_cudav:
	.zero		896


//--------------------- SYMBOLS --------------------------

	.type		.nv.reservedSmem.offset0,@object
	.size		.nv.reservedSmem.offset0,0x4
	.type		vprintf,@function
